//
// Generated by NVIDIA NVVM Compiler
//
// Compiler Build ID: CL-36424714
// Cuda compilation tools, release 13.0, V13.0.88
// Based on NVVM 20.0.0
//

.version 9.0
.target sm_100
.address_size 64

	// .globl	_Z15transposeMatrixPdS_i
.extern .shared .align 16 .b8 sdata[];
.extern .shared .align 16 .b8 sharedMem[];

.visible .entry _Z15transposeMatrixPdS_i(
	.param .u64 .ptr .align 1 _Z15transposeMatrixPdS_i_param_0,
	.param .u64 .ptr .align 1 _Z15transposeMatrixPdS_i_param_1,
	.param .u32 _Z15transposeMatrixPdS_i_param_2
)
{
	.reg .pred 	%p<3>;
	.reg .b32 	%r<28>;
	.reg .b64 	%rd<9>;
	.reg .b64 	%fd<3>;

	ld.param.u64 	%rd1, [_Z15transposeMatrixPdS_i_param_0];
	ld.param.u64 	%rd2, [_Z15transposeMatrixPdS_i_param_1];
	ld.param.u32 	%r11, [_Z15transposeMatrixPdS_i_param_2];
	mov.u32 	%r12, %ctaid.x;
	mov.u32 	%r13, %ntid.x;
	mul.lo.s32 	%r1, %r12, %r13;
	mov.u32 	%r2, %tid.x;
	add.s32 	%r3, %r1, %r2;
	mov.u32 	%r14, %ctaid.y;
	mov.u32 	%r15, %ntid.y;
	mul.lo.s32 	%r4, %r14, %r15;
	mov.u32 	%r5, %tid.y;
	add.s32 	%r6, %r4, %r5;
	mad.lo.s32 	%r7, %r5, %r13, %r2;
	mul.lo.s32 	%r8, %r2, %r15;
	max.s32 	%r16, %r6, %r3;
	setp.ge.s32 	%p1, %r16, %r11;
	@%p1 bra 	$L__BB0_2;
	cvta.to.global.u64 	%rd3, %rd2;
	mad.lo.s32 	%r17, %r11, %r6, %r3;
	mul.wide.s32 	%rd4, %r17, 8;
	add.s64 	%rd5, %rd3, %rd4;
	ld.global.f64 	%fd1, [%rd5];
	shl.b32 	%r18, %r7, 3;
	mov.u32 	%r19, sdata;
	add.s32 	%r20, %r19, %r18;
	st.shared.f64 	[%r20], %fd1;
$L__BB0_2:
	bar.sync 	0;
	add.s32 	%r9, %r1, %r5;
	add.s32 	%r10, %r4, %r2;
	max.s32 	%r22, %r9, %r10;
	setp.ge.s32 	%p2, %r22, %r11;
	@%p2 bra 	$L__BB0_4;
	add.s32 	%r23, %r8, %r5;
	shl.b32 	%r24, %r23, 3;
	mov.u32 	%r25, sdata;
	add.s32 	%r26, %r25, %r24;
	ld.shared.f64 	%fd2, [%r26];
	mad.lo.s32 	%r27, %r11, %r9, %r10;
	cvta.to.global.u64 	%rd6, %rd1;
	mul.wide.s32 	%rd7, %r27, 8;
	add.s64 	%rd8, %rd6, %rd7;
	st.global.f64 	[%rd8], %fd2;
$L__BB0_4:
	ret;

}
	// .globl	_Z10scalarProdPdPKdS1_i
.visible .entry _Z10scalarProdPdPKdS1_i(
	.param .u64 .ptr .align 1 _Z10scalarProdPdPKdS1_i_param_0,
	.param .u64 .ptr .align 1 _Z10scalarProdPdPKdS1_i_param_1,
	.param .u64 .ptr .align 1 _Z10scalarProdPdPKdS1_i_param_2,
	.param .u32 _Z10scalarProdPdPKdS1_i_param_3
)
{
	.reg .pred 	%p<6>;
	.reg .b32 	%r<14>;
	.reg .b64 	%rd<10>;
	.reg .b64 	%fd<12>;

	ld.param.u64 	%rd1, [_Z10scalarProdPdPKdS1_i_param_0];
	ld.param.u64 	%rd2, [_Z10scalarProdPdPKdS1_i_param_1];
	ld.param.u64 	%rd3, [_Z10scalarProdPdPKdS1_i_param_2];
	ld.param.u32 	%r7, [_Z10scalarProdPdPKdS1_i_param_3];
	mov.u32 	%r1, %tid.x;
	mov.u32 	%r8, %ctaid.x;
	mov.u32 	%r13, %ntid.x;
	mad.lo.s32 	%r3, %r8, %r13, %r1;
	setp.ge.s32 	%p1, %r3, %r7;
	mov.f64 	%fd11, 0d0000000000000000;
	@%p1 bra 	$L__BB1_2;
	cvta.to.global.u64 	%rd4, %rd2;
	cvta.to.global.u64 	%rd5, %rd3;
	mul.wide.s32 	%rd6, %r3, 8;
	add.s64 	%rd7, %rd4, %rd6;
	ld.global.f64 	%fd4, [%rd7];
	add.s64 	%rd8, %rd5, %rd6;
	ld.global.f64 	%fd5, [%rd8];
	mul.f64 	%fd11, %fd4, %fd5;
$L__BB1_2:
	shl.b32 	%r9, %r1, 3;
	mov.u32 	%r10, sharedMem;
	add.s32 	%r4, %r10, %r9;
	st.shared.f64 	[%r4], %fd11;
	bar.sync 	0;
	setp.lt.u32 	%p2, %r13, 2;
	@%p2 bra 	$L__BB1_6;
$L__BB1_3:
	shr.u32 	%r6, %r13, 1;
	setp.ge.u32 	%p3, %r1, %r6;
	@%p3 bra 	$L__BB1_5;
	shl.b32 	%r11, %r6, 3;
	add.s32 	%r12, %r4, %r11;
	ld.shared.f64 	%fd6, [%r12];
	ld.shared.f64 	%fd7, [%r4];
	add.f64 	%fd8, %fd6, %fd7;
	st.shared.f64 	[%r4], %fd8;
$L__BB1_5:
	bar.sync 	0;
	setp.gt.u32 	%p4, %r13, 3;
	mov.u32 	%r13, %r6;
	@%p4 bra 	$L__BB1_3;
$L__BB1_6:
	setp.ne.s32 	%p5, %r1, 0;
	@%p5 bra 	$L__BB1_8;
	ld.shared.f64 	%fd9, [sharedMem];
	cvta.to.global.u64 	%rd9, %rd1;
	atom.global.add.f64 	%fd10, [%rd9], %fd9;
$L__BB1_8:
	ret;

}
	// .globl	_Z12vectorReducePdPKdi
.visible .entry _Z12vectorReducePdPKdi(
	.param .u64 .ptr .align 1 _Z12vectorReducePdPKdi_param_0,
	.param .u64 .ptr .align 1 _Z12vectorReducePdPKdi_param_1,
	.param .u32 _Z12vectorReducePdPKdi_param_2
)
{
	.reg .pred 	%p<6>;
	.reg .b32 	%r<14>;
	.reg .b64 	%rd<7>;
	.reg .b64 	%fd<7>;

	ld.param.u64 	%rd1, [_Z12vectorReducePdPKdi_param_0];
	ld.param.u64 	%rd2, [_Z12vectorReducePdPKdi_param_1];
	ld.param.u32 	%r7, [_Z12vectorReducePdPKdi_param_2];
	mov.u32 	%r1, %tid.x;
	mov.u32 	%r8, %ctaid.x;
	mov.u32 	%r13, %ntid.x;
	mad.lo.s32 	%r3, %r8, %r13, %r1;
	setp.ge.s32 	%p1, %r3, %r7;
	shl.b32 	%r9, %r1, 3;
	mov.u32 	%r10, sdata;
	add.s32 	%r4, %r10, %r9;
	@%p1 bra 	$L__BB2_2;
	cvta.to.global.u64 	%rd3, %rd2;
	mul.wide.s32 	%rd4, %r3, 8;
	add.s64 	%rd5, %rd3, %rd4;
	ld.global.f64 	%fd1, [%rd5];
	st.shared.f64 	[%r4], %fd1;
$L__BB2_2:
	bar.sync 	0;
	setp.lt.u32 	%p2, %r13, 2;
	@%p2 bra 	$L__BB2_6;
$L__BB2_3:
	shr.u32 	%r6, %r13, 1;
	setp.ge.u32 	%p3, %r1, %r6;
	@%p3 bra 	$L__BB2_5;
	shl.b32 	%r11, %r6, 3;
	add.s32 	%r12, %r4, %r11;
	ld.shared.f64 	%fd2, [%r12];
	ld.shared.f64 	%fd3, [%r4];
	add.f64 	%fd4, %fd2, %fd3;
	st.shared.f64 	[%r4], %fd4;
$L__BB2_5:
	bar.sync 	0;
	setp.gt.u32 	%p4, %r13, 3;
	mov.u32 	%r13, %r6;
	@%p4 bra 	$L__BB2_3;
$L__BB2_6:
	setp.ne.s32 	%p5, %r1, 0;
	@%p5 bra 	$L__BB2_8;
	ld.shared.f64 	%fd5, [sdata];
	cvta.to.global.u64 	%rd6, %rd1;
	atom.global.add.f64 	%fd6, [%rd6], %fd5;
$L__BB2_8:
	ret;

}


// ===== COMPILED SASS (sm_100) =====

	.target	sm_100

	.elftype	@"ET_EXEC"


//--------------------- .note.nv.tkinfo           --------------------------
	.section	.note.nv.tkinfo,"",@"SHT_NOTE"
	.sectionflags	@"SHF_NOTE_NV_TKINFO"
	.tkinfo
        /*0018*/ 	.word	0x00000002
        /*0030*/ 	.string	""
        /*0030*/ 	.string	"ptxas"
        /*0030*/ 	.string	"Cuda compilation tools, release 13.0, V13.0.88"
        /*0030*/ 	.string	"Build cuda_13.0.r13.0/compiler.36424714_0"
        /*0030*/ 	.string	"-arch sm_100 -m 64 "



//--------------------- .note.nv.cuinfo           --------------------------
	.section	.note.nv.cuinfo,"",@"SHT_NOTE"
	.sectionflags	@"SHF_NOTE_NV_CUINFO"
        /*0018*/ 	.short	0x0002
        /*001a*/ 	.short	0x0064
        /*001c*/ 	.short	0x0082
	.zero		2


//--------------------- .nv.info                  --------------------------
	.section	.nv.info,"",@"SHT_CUDA_INFO"
	.align	4


	//----- nvinfo : EIATTR_REGCOUNT
	.align		4
        /*0000*/ 	.byte	0x04, 0x2f
        /*0002*/ 	.short	(.L_1 - .L_0)
	.align		4
.L_0:
        /*0004*/ 	.word	index@(_Z15transposeMatrixPdS_i)
        /*0008*/ 	.word	0x0000000d


	//----- nvinfo : EIATTR_FRAME_SIZE
	.align		4
.L_1:
        /*000c*/ 	.byte	0x04, 0x11
        /*000e*/ 	.short	(.L_3 - .L_2)
	.align		4
.L_2:
        /*0010*/ 	.word	index@(_Z15transposeMatrixPdS_i)
        /*0014*/ 	.word	0x00000000


	//----- nvinfo : EIATTR_REGCOUNT
	.align		4
.L_3:
        /*0018*/ 	.byte	0x04, 0x2f
        /*001a*/ 	.short	(.L_5 - .L_4)
	.align		4
.L_4:
        /*001c*/ 	.word	index@(_Z10scalarProdPdPKdS1_i)
        /*0020*/ 	.word	0x0000000e


	//----- nvinfo : EIATTR_FRAME_SIZE
	.align		4
.L_5:
        /*0024*/ 	.byte	0x04, 0x11
        /*0026*/ 	.short	(.L_7 - .L_6)
	.align		4
.L_6:
        /*0028*/ 	.word	index@(_Z10scalarProdPdPKdS1_i)
        /*002c*/ 	.word	0x00000000


	//----- nvinfo : EIATTR_REGCOUNT
	.align		4
.L_7:
        /*0030*/ 	.byte	0x04, 0x2f
        /*0032*/ 	.short	(.L_9 - .L_8)
	.align		4
.L_8:
        /*0034*/ 	.word	index@(_Z12vectorReducePdPKdi)
        /*0038*/ 	.word	0x0000000c


	//----- nvinfo : EIATTR_FRAME_SIZE
	.align		4
.L_9:
        /*003c*/ 	.byte	0x04, 0x11
        /*003e*/ 	.short	(.L_11 - .L_10)
	.align		4
.L_10:
        /*0040*/ 	.word	index@(_Z12vectorReducePdPKdi)
        /*0044*/ 	.word	0x00000000


	//----- nvinfo : EIATTR_MIN_STACK_SIZE
	.align		4
.L_11:
        /*0048*/ 	.byte	0x04, 0x12
        /*004a*/ 	.short	(.L_13 - .L_12)
	.align		4
.L_12:
        /*004c*/ 	.word	index@(_Z12vectorReducePdPKdi)
        /*0050*/ 	.word	0x00000000


	//----- nvinfo : EIATTR_MIN_STACK_SIZE
	.align		4
.L_13:
        /*0054*/ 	.byte	0x04, 0x12
        /*0056*/ 	.short	(.L_15 - .L_14)
	.align		4
.L_14:
        /*0058*/ 	.word	index@(_Z10scalarProdPdPKdS1_i)
        /*005c*/ 	.word	0x00000000


	//----- nvinfo : EIATTR_MIN_STACK_SIZE
	.align		4
.L_15:
        /*0060*/ 	.byte	0x04, 0x12
        /*0062*/ 	.short	(.L_17 - .L_16)
	.align		4
.L_16:
        /*0064*/ 	.word	index@(_Z15transposeMatrixPdS_i)
        /*0068*/ 	.word	0x00000000
.L_17:


//--------------------- .nv.compat                --------------------------
	.section	.nv.compat,"",@"SHT_CUDA_COMPAT_INFO"
	.align	4
        /*0000*/ 	.byte	0x02, 0x09, 0x00, 0x00, 0x02, 0x02, 0x01, 0x00, 0x02, 0x05, 0x05, 0x00, 0x03, 0x07, 0x01, 0x01
        /*0010*/ 	.byte	0x02, 0x03, 0x00, 0x00, 0x02, 0x06, 0x01, 0x00, 0x04, 0x0b, 0x08, 0x00, 0x01, 0x00, 0x00, 0x00
        /*0020*/ 	.byte	0x00, 0x00, 0x00, 0x00


//--------------------- .nv.info._Z12vectorReducePdPKdi --------------------------
	.section	.nv.info._Z12vectorReducePdPKdi,"",@"SHT_CUDA_INFO"
	.sectionflags	@""
	.align	4


	//----- nvinfo : EIATTR_CUDA_API_VERSION
	.align		4
        /*0000*/ 	.byte	0x04, 0x37
        /*0002*/ 	.short	(.L_19 - .L_18)
.L_18:
        /*0004*/ 	.word	0x00000082


	//----- nvinfo : EIATTR_KPARAM_INFO
	.align		4
.L_19:
        /*0008*/ 	.byte	0x04, 0x17
        /*000a*/ 	.short	(.L_21 - .L_20)
.L_20:
        /*000c*/ 	.word	0x00000000
        /*0010*/ 	.short	0x0002
        /*0012*/ 	.short	0x0010
        /*0014*/ 	.byte	0x00, 0xf0, 0x11, 0x00


	//----- nvinfo : EIATTR_KPARAM_INFO
	.align		4
.L_21:
        /*0018*/ 	.byte	0x04, 0x17
        /*001a*/ 	.short	(.L_23 - .L_22)
.L_22:
        /*001c*/ 	.word	0x00000000
        /*0020*/ 	.short	0x0001
        /*0022*/ 	.short	0x0008
        /*0024*/ 	.byte	0x00, 0xf5, 0x21, 0x00


	//----- nvinfo : EIATTR_KPARAM_INFO
	.align		4
.L_23:
        /*0028*/ 	.byte	0x04, 0x17
        /*002a*/ 	.short	(.L_25 - .L_24)
.L_24:
        /*002c*/ 	.word	0x00000000
        /*0030*/ 	.short	0x0000
        /*0032*/ 	.short	0x0000
        /*0034*/ 	.byte	0x00, 0xf5, 0x21, 0x00


	//----- nvinfo : EIATTR_SPARSE_MMA_MASK
	.align		4
.L_25:
        /*0038*/ 	.byte	0x03, 0x50
        /*003a*/ 	.short	0x0000


	//----- nvinfo : EIATTR_MAXREG_COUNT
	.align		4
        /*003c*/ 	.byte	0x03, 0x1b
        /*003e*/ 	.short	0x00ff


	//----- nvinfo : EIATTR_NUM_BARRIERS
	.align		4
        /*0040*/ 	.byte	0x02, 0x4c
        /*0042*/ 	.byte	0x01
	.zero		1


	//----- nvinfo : EIATTR_MERCURY_ISA_VERSION
	.align		4
        /*0044*/ 	.byte	0x03, 0x5f
        /*0046*/ 	.short	0x0101


	//----- nvinfo : EIATTR_VRC_CTA_INIT_COUNT
	.align		4
        /*0048*/ 	.byte	0x02, 0x4a
	.zero		1
	.zero		1


	//----- nvinfo : EIATTR_EXIT_INSTR_OFFSETS
	.align		4
        /*004c*/ 	.byte	0x04, 0x1c
        /*004e*/ 	.short	(.L_27 - .L_26)


	//   ....[0]....
.L_26:
        /*0050*/ 	.word	0x000001f0


	//   ....[1]....
        /*0054*/ 	.word	0x00000260


	//----- nvinfo : EIATTR_CBANK_PARAM_SIZE
	.align		4
.L_27:
        /*0058*/ 	.byte	0x03, 0x19
        /*005a*/ 	.short	0x0014


	//----- nvinfo : EIATTR_PARAM_CBANK
	.align		4
        /*005c*/ 	.byte	0x04, 0x0a
        /*005e*/ 	.short	(.L_29 - .L_28)
	.align		4
.L_28:
        /*0060*/ 	.word	index@(.nv.constant0._Z12vectorReducePdPKdi)
        /*0064*/ 	.short	0x0380
        /*0066*/ 	.short	0x0014


	//----- nvinfo : EIATTR_SW_WAR
	.align		4
.L_29:
        /*0068*/ 	.byte	0x04, 0x36
        /*006a*/ 	.short	(.L_31 - .L_30)
.L_30:
        /*006c*/ 	.word	0x00000008
.L_31:


//--------------------- .nv.info._Z10scalarProdPdPKdS1_i --------------------------
	.section	.nv.info._Z10scalarProdPdPKdS1_i,"",@"SHT_CUDA_INFO"
	.sectionflags	@""
	.align	4


	//----- nvinfo : EIATTR_CUDA_API_VERSION
	.align		4
        /*0000*/ 	.byte	0x04, 0x37
        /*0002*/ 	.short	(.L_33 - .L_32)
.L_32:
        /*0004*/ 	.word	0x00000082


	//----- nvinfo : EIATTR_KPARAM_INFO
	.align		4
.L_33:
        /*0008*/ 	.byte	0x04, 0x17
        /*000a*/ 	.short	(.L_35 - .L_34)
.L_34:
        /*000c*/ 	.word	0x00000000
        /*0010*/ 	.short	0x0003
        /*0012*/ 	.short	0x0018
        /*0014*/ 	.byte	0x00, 0xf0, 0x11, 0x00


	//----- nvinfo : EIATTR_KPARAM_INFO
	.align		4
.L_35:
        /*0018*/ 	.byte	0x04, 0x17
        /*001a*/ 	.short	(.L_37 - .L_36)
.L_36:
        /*001c*/ 	.word	0x00000000
        /*0020*/ 	.short	0x0002
        /*0022*/ 	.short	0x0010
        /*0024*/ 	.byte	0x00, 0xf5, 0x21, 0x00


	//----- nvinfo : EIATTR_KPARAM_INFO
	.align		4
.L_37:
        /*0028*/ 	.byte	0x04, 0x17
        /*002a*/ 	.short	(.L_39 - .L_38)
.L_38:
        /*002c*/ 	.word	0x00000000
        /*0030*/ 	.short	0x0001
        /*0032*/ 	.short	0x0008
        /*0034*/ 	.byte	0x00, 0xf5, 0x21, 0x00


	//----- nvinfo : EIATTR_KPARAM_INFO
	.align		4
.L_39:
        /*0038*/ 	.byte	0x04, 0x17
        /*003a*/ 	.short	(.L_41 - .L_40)
.L_40:
        /*003c*/ 	.word	0x00000000
        /*0040*/ 	.short	0x0000
        /*0042*/ 	.short	0x0000
        /*0044*/ 	.byte	0x00, 0xf5, 0x21, 0x00


	//----- nvinfo : EIATTR_SPARSE_MMA_MASK
	.align		4
.L_41:
        /*0048*/ 	.byte	0x03, 0x50
        /*004a*/ 	.short	0x0000


	//----- nvinfo : EIATTR_MAXREG_COUNT
	.align		4
        /*004c*/ 	.byte	0x03, 0x1b
        /*004e*/ 	.short	0x00ff


	//----- nvinfo : EIATTR_NUM_BARRIERS
	.align		4
        /*0050*/ 	.byte	0x02, 0x4c
        /*0052*/ 	.byte	0x01
	.zero		1


	//----- nvinfo : EIATTR_MERCURY_ISA_VERSION
	.align		4
        /*0054*/ 	.byte	0x03, 0x5f
        /*0056*/ 	.short	0x0101


	//----- nvinfo : EIATTR_VRC_CTA_INIT_COUNT
	.align		4
        /*0058*/ 	.byte	0x02, 0x4a
	.zero		1
	.zero		1


	//----- nvinfo : EIATTR_EXIT_INSTR_OFFSETS
	.align		4
        /*005c*/ 	.byte	0x04, 0x1c
        /*005e*/ 	.short	(.L_43 - .L_42)


	//   ....[0]....
.L_42:
        /*0060*/ 	.word	0x00000240


	//   ....[1]....
        /*0064*/ 	.word	0x000002b0


	//----- nvinfo : EIATTR_CBANK_PARAM_SIZE
	.align		4
.L_43:
        /*0068*/ 	.byte	0x03, 0x19
        /*006a*/ 	.short	0x001c


	//----- nvinfo : EIATTR_PARAM_CBANK
	.align		4
        /*006c*/ 	.byte	0x04, 0x0a
        /*006e*/ 	.short	(.L_45 - .L_44)
	.align		4
.L_44:
        /*0070*/ 	.word	index@(.nv.constant0._Z10scalarProdPdPKdS1_i)
        /*0074*/ 	.short	0x0380
        /*0076*/ 	.short	0x001c


	//----- nvinfo : EIATTR_SW_WAR
	.align		4
.L_45:
        /*0078*/ 	.byte	0x04, 0x36
        /*007a*/ 	.short	(.L_47 - .L_46)
.L_46:
        /*007c*/ 	.word	0x00000008
.L_47:


//--------------------- .nv.info._Z15transposeMatrixPdS_i --------------------------
	.section	.nv.info._Z15transposeMatrixPdS_i,"",@"SHT_CUDA_INFO"
	.sectionflags	@""
	.align	4


	//----- nvinfo : EIATTR_CUDA_API_VERSION
	.align		4
        /*0000*/ 	.byte	0x04, 0x37
        /*0002*/ 	.short	(.L_49 - .L_48)
.L_48:
        /*0004*/ 	.word	0x00000082


	//----- nvinfo : EIATTR_KPARAM_INFO
	.align		4
.L_49:
        /*0008*/ 	.byte	0x04, 0x17
        /*000a*/ 	.short	(.L_51 - .L_50)
.L_50:
        /*000c*/ 	.word	0x00000000
        /*0010*/ 	.short	0x0002
        /*0012*/ 	.short	0x0010
        /*0014*/ 	.byte	0x00, 0xf0, 0x11, 0x00


	//----- nvinfo : EIATTR_KPARAM_INFO
	.align		4
.L_51:
        /*0018*/ 	.byte	0x04, 0x17
        /*001a*/ 	.short	(.L_53 - .L_52)
.L_52:
        /*001c*/ 	.word	0x00000000
        /*0020*/ 	.short	0x0001
        /*0022*/ 	.short	0x0008
        /*0024*/ 	.byte	0x00, 0xf5, 0x21, 0x00


	//----- nvinfo : EIATTR_KPARAM_INFO
	.align		4
.L_53:
        /*0028*/ 	.byte	0x04, 0x17
        /*002a*/ 	.short	(.L_55 - .L_54)
.L_54:
        /*002c*/ 	.word	0x00000000
        /*0030*/ 	.short	0x0000
        /*0032*/ 	.short	0x0000
        /*0034*/ 	.byte	0x00, 0xf5, 0x21, 0x00


	//----- nvinfo : EIATTR_SPARSE_MMA_MASK
	.align		4
.L_55:
        /*0038*/ 	.byte	0x03, 0x50
        /*003a*/ 	.short	0x0000


	//----- nvinfo : EIATTR_MAXREG_COUNT
	.align		4
        /*003c*/ 	.byte	0x03, 0x1b
        /*003e*/ 	.short	0x00ff


	//----- nvinfo : EIATTR_NUM_BARRIERS
	.align		4
        /*0040*/ 	.byte	0x02, 0x4c
        /*0042*/ 	.byte	0x01
	.zero		1


	//----- nvinfo : EIATTR_MERCURY_ISA_VERSION
	.align		4
        /*0044*/ 	.byte	0x03, 0x5f
        /*0046*/ 	.short	0x0101


	//----- nvinfo : EIATTR_VRC_CTA_INIT_COUNT
	.align		4
        /*0048*/ 	.byte	0x02, 0x4a
	.zero		1
	.zero		1


	//----- nvinfo : EIATTR_EXIT_INSTR_OFFSETS
	.align		4
        /*004c*/ 	.byte	0x04, 0x1c
        /*004e*/ 	.short	(.L_57 - .L_56)


	//   ....[0]....
.L_56:
        /*0050*/ 	.word	0x000001f0


	//   ....[1]....
        /*0054*/ 	.word	0x000002a0


	//----- nvinfo : EIATTR_CBANK_PARAM_SIZE
	.align		4
.L_57:
        /*0058*/ 	.byte	0x03, 0x19
        /*005a*/ 	.short	0x0014


	//----- nvinfo : EIATTR_PARAM_CBANK
	.align		4
        /*005c*/ 	.byte	0x04, 0x0a
        /*005e*/ 	.short	(.L_59 - .L_58)
	.align		4
.L_58:
        /*0060*/ 	.word	index@(.nv.constant0._Z15transposeMatrixPdS_i)
        /*0064*/ 	.short	0x0380
        /*0066*/ 	.short	0x0014


	//----- nvinfo : EIATTR_SW_WAR
	.align		4
.L_59:
        /*0068*/ 	.byte	0x04, 0x36
        /*006a*/ 	.short	(.L_61 - .L_60)
.L_60:
        /*006c*/ 	.word	0x00000008
.L_61:


//--------------------- .nv.callgraph             --------------------------
	.section	.nv.callgraph,"",@"SHT_CUDA_CALLGRAPH"
	.align	4
	.sectionentsize	8
	.align		4
        /*0000*/ 	.word	0x00000000
	.align		4
        /*0004*/ 	.word	0xffffffff
	.align		4
        /*0008*/ 	.word	0x00000000
	.align		4
        /*000c*/ 	.word	0xfffffffe
	.align		4
        /*0010*/ 	.word	0x00000000
	.align		4
        /*0014*/ 	.word	0xfffffffd
	.align		4
        /*0018*/ 	.word	0x00000000
	.align		4
        /*001c*/ 	.word	0xfffffffc


//--------------------- .text._Z12vectorReducePdPKdi --------------------------
	.section	.text._Z12vectorReducePdPKdi,"ax",@progbits
	.align	128
        .global         _Z12vectorReducePdPKdi
        .type           _Z12vectorReducePdPKdi,@function
        .size           _Z12vectorReducePdPKdi,(.L_x_7 - _Z12vectorReducePdPKdi)
        .other          _Z12vectorReducePdPKdi,@"STO_CUDA_ENTRY STV_DEFAULT"
_Z12vectorReducePdPKdi:
.text._Z12vectorReducePdPKdi:
[----:B------:R-:W-:Y:S01]  /*0000*/  LDC R1, c[0x0][0x37c] ;  /* 0x0000df00ff017b82 */ /* 0x000fe20000000800 */
[----:B------:R-:W0:Y:S07]  /*0010*/  S2R R9, SR_TID.X ;  /* 0x0000000000097919 */ /* 0x000e2e0000002100 */
[----:B------:R-:W0:Y:S01]  /*0020*/  S2UR UR4, SR_CTAID.X ;  /* 0x00000000000479c3 */ /* 0x000e220000002500 */
[----:B------:R-:W1:Y:S01]  /*0030*/  LDCU UR5, c[0x0][0x390] ;  /* 0x00007200ff0577ac */ /* 0x000e620008000800 */
[----:B------:R-:W2:Y:S06]  /*0040*/  LDCU.64 UR6, c[0x0][0x358] ;  /* 0x00006b00ff0677ac */ /* 0x000eac0008000a00 */
[----:B------:R-:W0:Y:S02]  /*0050*/  LDC R0, c[0x0][0x360] ;  /* 0x0000d800ff007b82 */ /* 0x000e240000000800 */
[----:B0-----:R-:W-:-:S05]  /*0060*/  IMAD R5, R0, UR4, R9 ;  /* 0x0000000400057c24 */ /* 0x001fca000f8e0209 */
[----:B-1----:R-:W-:-:S13]  /*0070*/  ISETP.GE.AND P1, PT, R5, UR5, PT ;  /* 0x0000000505007c0c */ /* 0x002fda000bf26270 */
[----:B------:R-:W0:Y:S02]  /*0080*/  @!P1 LDC.64 R2, c[0x0][0x388] ;  /* 0x0000e200ff029b82 */ /* 0x000e240000000a00 */
[----:B0-----:R-:W-:-:S06]  /*0090*/  @!P1 IMAD.WIDE R2, R5, 0x8, R2 ;  /* 0x0000000805029825 */ /* 0x001fcc00078e0202 */
[----:B--2---:R-:W2:Y:S01]  /*00a0*/  @!P1 LDG.E.64 R2, desc[UR6][R2.64] ;  /* 0x0000000602029981 */ /* 0x004ea2000c1e1b00 */
[----:B------:R-:W0:Y:S01]  /*00b0*/  S2UR UR5, SR_CgaCtaId ;  /* 0x00000000000579c3 */ /* 0x000e220000008800 */
[----:B------:R-:W-:Y:S01]  /*00c0*/  UMOV UR4, 0x400 ;  /* 0x0000040000047882 */ /* 0x000fe20000000000 */
[----:B------:R-:W-:Y:S02]  /*00d0*/  ISETP.GE.U32.AND P2, PT, R0, 0x2, PT ;  /* 0x000000020000780c */ /* 0x000fe40003f46070 */
[----:B------:R-:W-:Y:S01]  /*00e0*/  ISETP.NE.AND P0, PT, R9, RZ, PT ;  /* 0x000000ff0900720c */ /* 0x000fe20003f05270 */
[----:B0-----:R-:W-:-:S06]  /*00f0*/  ULEA UR4, UR5, UR4, 0x18 ;  /* 0x0000000405047291 */ /* 0x001fcc000f8ec0ff */
[----:B------:R-:W-:-:S05]  /*0100*/  LEA R7, R9, UR4, 0x3 ;  /* 0x0000000409077c11 */ /* 0x000fca000f8e18ff */
[----:B--2---:R0:W-:Y:S01]  /*0110*/  @!P1 STS.64 [R7], R2 ;  /* 0x0000000207009388 */ /* 0x0041e20000000a00 */
[----:B------:R-:W-:Y:S06]  /*0120*/  BAR.SYNC.DEFER_BLOCKING 0x0 ;  /* 0x0000000000007b1d */ /* 0x000fec0000010000 */
[----:B------:R-:W-:Y:S05]  /*0130*/  @!P2 BRA `(.L_x_0) ;  /* 0x00000000002ca947 */ /* 0x000fea0003800000 */
.L_x_1:
[----:B------:R-:W-:-:S04]  /*0140*/  SHF.R.U32.HI R8, RZ, 0x1, R0 ;  /* 0x00000001ff087819 */ /* 0x000fc80000011600 */
[----:B------:R-:W-:-:S13]  /*0150*/  ISETP.GE.U32.AND P1, PT, R9, R8, PT ;  /* 0x000000080900720c */ /* 0x000fda0003f26070 */
[----:B------:R-:W-:Y:S01]  /*0160*/  @!P1 IMAD R6, R8, 0x8, R7 ;  /* 0x0000000808069824 */ /* 0x000fe200078e0207 */
[----:B------:R-:W-:Y:S04]  /*0170*/  @!P1 LDS.64 R4, [R7] ;  /* 0x0000000007049984 */ /* 0x000fe80000000a00 */
[----:B0-----:R-:W0:Y:S02]  /*0180*/  @!P1 LDS.64 R2, [R6] ;  /* 0x0000000006029984 */ /* 0x001e240000000a00 */
[----:B0-----:R-:W-:-:S07]  /*0190*/  @!P1 DADD R2, R2, R4 ;  /* 0x0000000002029229 */ /* 0x001fce0000000004 */
[----:B------:R1:W-:Y:S01]  /*01a0*/  @!P1 STS.64 [R7], R2 ;  /* 0x0000000207009388 */ /* 0x0003e20000000a00 */
[----:B------:R-:W-:Y:S01]  /*01b0*/  BAR.SYNC.DEFER_BLOCKING 0x0 ;  /* 0x0000000000007b1d */ /* 0x000fe20000010000 */
[----:B------:R-:W-:Y:S01]  /*01c0*/  ISETP.GT.U32.AND P1, PT, R0, 0x3, PT ;  /* 0x000000030000780c */ /* 0x000fe20003f24070 */
[----:B------:R-:W-:-:S12]  /*01d0*/  IMAD.MOV.U32 R0, RZ, RZ, R8 ;  /* 0x000000ffff007224 */ /* 0x000fd800078e0008 */
[----:B-1----:R-:W-:Y:S05]  /*01e0*/  @P1 BRA `(.L_x_1) ;  /* 0xfffffffc00d41947 */ /* 0x002fea000383ffff */
.L_x_0:
[----:B------:R-:W-:Y:S05]  /*01f0*/  @P0 EXIT ;  /* 0x000000000000094d */ /* 0x000fea0003800000 */
[----:B------:R-:W1:Y:S01]  /*0200*/  S2UR UR5, SR_CgaCtaId ;  /* 0x00000000000579c3 */ /* 0x000e620000008800 */
[----:B------:R-:W-:-:S07]  /*0210*/  UMOV UR4, 0x400 ;  /* 0x0000040000047882 */ /* 0x000fce0000000000 */
[----:B------:R-:W2:Y:S01]  /*0220*/  LDC.64 R4, c[0x0][0x380] ;  /* 0x0000e000ff047b82 */ /* 0x000ea20000000a00 */
[----:B-1----:R-:W-:-:S09]  /*0230*/  ULEA UR4, UR5, UR4, 0x18 ;  /* 0x0000000405047291 */ /* 0x002fd2000f8ec0ff */
[----:B0-----:R-:W2:Y:S04]  /*0240*/  LDS.64 R2, [UR4] ;  /* 0x00000004ff027984 */ /* 0x001ea80008000a00 */
[----:B--2---:R-:W-:Y:S01]  /*0250*/  REDG.E.ADD.F64.RN.STRONG.GPU desc[UR6][R4.64], R2 ;  /* 0x00000002040079a6 */ /* 0x004fe2000c12ff06 */
[----:B------:R-:W-:Y:S05]  /*0260*/  EXIT ;  /* 0x000000000000794d */ /* 0x000fea0003800000 */
.L_x_2:
[----:B------:R-:W-:-:S00]  /*0270*/  BRA `(.L_x_2) ;  /* 0xfffffffc00fc7947 */ /* 0x000fc0000383ffff */
[----:B------:R-:W-:-:S00]  /*0280*/  NOP ;  /* 0x0000000000007918 */ /* 0x000fc00000000000 */
[----:B------:R-:W-:-:S00]  /*0290*/  NOP ;  /* 0x0000000000007918 */ /* 0x000fc00000000000 */
[----:B------:R-:W-:-:S00]  /*02a0*/  NOP ;  /* 0x0000000000007918 */ /* 0x000fc00000000000 */
[----:B------:R-:W-:-:S00]  /*02b0*/  NOP ;  /* 0x0000000000007918 */ /* 0x000fc00000000000 */
[----:B------:R-:W-:-:S00]  /*02c0*/  NOP ;  /* 0x0000000000007918 */ /* 0x000fc00000000000 */
[----:B------:R-:W-:-:S00]  /*02d0*/  NOP ;  /* 0x0000000000007918 */ /* 0x000fc00000000000 */
[----:B------:R-:W-:-:S00]  /*02e0*/  NOP ;  /* 0x0000000000007918 */ /* 0x000fc00000000000 */
[----:B------:R-:W-:-:S00]  /*02f0*/  NOP ;  /* 0x0000000000007918 */ /* 0x000fc00000000000 */
.L_x_7:


//--------------------- .text._Z10scalarProdPdPKdS1_i --------------------------
	.section	.text._Z10scalarProdPdPKdS1_i,"ax",@progbits
	.align	128
        .global         _Z10scalarProdPdPKdS1_i
        .type           _Z10scalarProdPdPKdS1_i,@function
        .size           _Z10scalarProdPdPKdS1_i,(.L_x_8 - _Z10scalarProdPdPKdS1_i)
        .other          _Z10scalarProdPdPKdS1_i,@"STO_CUDA_ENTRY STV_DEFAULT"
_Z10scalarProdPdPKdS1_i:
.text._Z10scalarProdPdPKdS1_i:
        /* <DEDUP_REMOVED lines=8> */
[----:B------:R-:W0:Y:S08]  /*0080*/  @!P1 LDC.64 R4, c[0x0][0x388] ;  /* 0x0000e200ff049b82 */ /* 0x000e300000000a00 */
[----:B------:R-:W1:Y:S01]  /*0090*/  @!P1 LDC.64 R6, c[0x0][0x390] ;  /* 0x0000e400ff069b82 */ /* 0x000e620000000a00 */
[----:B0-----:R-:W-:-:S06]  /*00a0*/  @!P1 IMAD.WIDE R4, R3, 0x8, R4 ;  /* 0x0000000803049825 */ /* 0x001fcc00078e0204 */
[----:B--2---:R-:W2:Y:S01]  /*00b0*/  @!P1 LDG.E.64 R4, desc[UR6][R4.64] ;  /* 0x0000000604049981 */ /* 0x004ea2000c1e1b00 */
[----:B-1----:R-:W-:-:S06]  /*00c0*/  @!P1 IMAD.WIDE R6, R3, 0x8, R6 ;  /* 0x0000000803069825 */ /* 0x002fcc00078e0206 */
[----:B------:R-:W2:Y:S01]  /*00d0*/  @!P1 LDG.E.64 R6, desc[UR6][R6.64] ;  /* 0x0000000606069981 */ /* 0x000ea2000c1e1b00 */
[----:B------:R-:W0:Y:S01]  /*00e0*/  S2UR UR5, SR_CgaCtaId ;  /* 0x00000000000579c3 */ /* 0x000e220000008800 */
[----:B------:R-:W-:Y:S01]  /*00f0*/  UMOV UR4, 0x400 ;  /* 0x0000040000047882 */ /* 0x000fe20000000000 */
[----:B------:R-:W-:Y:S02]  /*0100*/  ISETP.GE.U32.AND P0, PT, R0, 0x2, PT ;  /* 0x000000020000780c */ /* 0x000fe40003f06070 */
[----:B------:R-:W-:Y:S01]  /*0110*/  CS2R R2, SRZ ;  /* 0x0000000000027805 */ /* 0x000fe2000001ff00 */
[----:B0-----:R-:W-:-:S06]  /*0120*/  ULEA UR4, UR5, UR4, 0x18 ;  /* 0x0000000405047291 */ /* 0x001fcc000f8ec0ff */
[C---:B------:R-:W-:Y:S01]  /*0130*/  LEA R9, R11.reuse, UR4, 0x3 ;  /* 0x000000040b097c11 */ /* 0x040fe2000f8e18ff */
[----:B--2---:R-:W-:Y:S01]  /*0140*/  @!P1 DMUL R2, R4, R6 ;  /* 0x0000000604029228 */ /* 0x004fe20000000000 */
[----:B------:R-:W-:-:S06]  /*0150*/  ISETP.NE.AND P1, PT, R11, RZ, PT ;  /* 0x000000ff0b00720c */ /* 0x000fcc0003f25270 */
[----:B------:R0:W-:Y:S01]  /*0160*/  STS.64 [R9], R2 ;  /* 0x0000000209007388 */ /* 0x0001e20000000a00 */
[----:B------:R-:W-:Y:S06]  /*0170*/  BAR.SYNC.DEFER_BLOCKING 0x0 ;  /* 0x0000000000007b1d */ /* 0x000fec0000010000 */
[----:B------:R-:W-:Y:S05]  /*0180*/  @!P0 BRA `(.L_x_3) ;  /* 0x00000000002c8947 */ /* 0x000fea0003800000 */
.L_x_4:
        /* <DEDUP_REMOVED lines=11> */
.L_x_3:
        /* <DEDUP_REMOVED lines=8> */
.L_x_5:
        /* <DEDUP_REMOVED lines=12> */
.L_x_8:


//--------------------- .text._Z15transposeMatrixPdS_i --------------------------
	.section	.text._Z15transposeMatrixPdS_i,"ax",@progbits
	.align	128
        .global         _Z15transposeMatrixPdS_i
        .type           _Z15transposeMatrixPdS_i,@function
        .size           _Z15transposeMatrixPdS_i,(.L_x_9 - _Z15transposeMatrixPdS_i)
        .other          _Z15transposeMatrixPdS_i,@"STO_CUDA_ENTRY STV_DEFAULT"
_Z15transposeMatrixPdS_i:
.text._Z15transposeMatrixPdS_i:
[----:B------:R-:W-:Y:S01]  /*0000*/  LDC R1, c[0x0][0x37c] ;  /* 0x0000df00ff017b82 */ /* 0x000fe20000000800 */
[----:B------:R-:W0:Y:S07]  /*0010*/  S2R R9, SR_TID.X ;  /* 0x0000000000097919 */ /* 0x000e2e0000002100 */
[----:B------:R-:W1:Y:S01]  /*0020*/  S2UR UR4, SR_CTAID.X ;  /* 0x00000000000479c3 */ /* 0x000e620000002500 */
[----:B------:R-:W1:Y:S01]  /*0030*/  LDCU UR8, c[0x0][0x360] ;  /* 0x00006c00ff0877ac */ /* 0x000e620008000800 */
[----:B------:R-:W2:Y:S01]  /*0040*/  S2R R10, SR_TID.Y ;  /* 0x00000000000a7919 */ /* 0x000ea20000002200 */
[----:B------:R-:W3:Y:S05]  /*0050*/  LDCU UR9, c[0x0][0x364] ;  /* 0x00006c80ff0977ac */ /* 0x000eea0008000800 */
[----:B------:R-:W3:Y:S01]  /*0060*/  S2UR UR5, SR_CTAID.Y ;  /* 0x00000000000579c3 */ /* 0x000ee20000002600 */
[----:B------:R-:W4:Y:S01]  /*0070*/  LDCU UR10, c[0x0][0x390] ;  /* 0x00007200ff0a77ac */ /* 0x000f220008000800 */
[----:B------:R-:W5:Y:S01]  /*0080*/  LDCU.64 UR6, c[0x0][0x358] ;  /* 0x00006b00ff0677ac */ /* 0x000f620008000a00 */
[----:B-1----:R-:W-:-:S06]  /*0090*/  UIMAD UR4, UR4, UR8, URZ ;  /* 0x00000008040472a4 */ /* 0x002fcc000f8e02ff */
[----:B0-----:R-:W-:Y:S01]  /*00a0*/  VIADD R0, R9, UR4 ;  /* 0x0000000409007c36 */ /* 0x001fe20008000000 */
[----:B---3--:R-:W-:-:S06]  /*00b0*/  UIMAD UR5, UR5, UR9, URZ ;  /* 0x00000009050572a4 */ /* 0x008fcc000f8e02ff */
[----:B--2---:R-:W-:-:S05]  /*00c0*/  VIADD R5, R10, UR5 ;  /* 0x000000050a057c36 */ /* 0x004fca0008000000 */
[----:B------:R-:W-:-:S04]  /*00d0*/  VIMNMX R2, PT, PT, R0, R5, !PT ;  /* 0x0000000500027248 */ /* 0x000fc80007fe0100 */
[----:B----4-:R-:W-:-:S13]  /*00e0*/  ISETP.GE.AND P0, PT, R2, UR10, PT ;  /* 0x0000000a02007c0c */ /* 0x010fda000bf06270 */
[----:B------:R-:W0:Y:S01]  /*00f0*/  @!P0 LDC.64 R2, c[0x0][0x388] ;  /* 0x0000e200ff028b82 */ /* 0x000e220000000a00 */
[----:B------:R-:W-:-:S04]  /*0100*/  @!P0 IMAD R5, R5, UR10, R0 ;  /* 0x0000000a05058c24 */ /* 0x000fc8000f8e0200 */
[----:B0-----:R-:W-:-:S06]  /*0110*/  @!P0 IMAD.WIDE R2, R5, 0x8, R2 ;  /* 0x0000000805028825 */ /* 0x001fcc00078e0202 */
[----:B-----5:R-:W2:Y:S01]  /*0120*/  @!P0 LDG.E.64 R2, desc[UR6][R2.64] ;  /* 0x0000000602028981 */ /* 0x020ea2000c1e1b00 */
[----:B------:R-:W-:Y:S01]  /*0130*/  @!P0 MOV R4, 0x400 ;  /* 0x0000040000048802 */ /* 0x000fe20000000f00 */
[C---:B------:R-:W-:Y:S01]  /*0140*/  IMAD R0, R10.reuse, UR8, R9 ;  /* 0x000000080a007c24 */ /* 0x040fe2000f8e0209 */
[----:B------:R-:W-:Y:S01]  /*0150*/  IADD3 R6, PT, PT, R10, UR4, RZ ;  /* 0x000000040a067c10 */ /* 0x000fe2000fffe0ff */
[----:B------:R-:W0:Y:S01]  /*0160*/  @!P0 S2R R5, SR_CgaCtaId ;  /* 0x0000000000058919 */ /* 0x000e220000008800 */
[----:B------:R-:W-:-:S05]  /*0170*/  VIADD R7, R9, UR5 ;  /* 0x0000000509077c36 */ /* 0x000fca0008000000 */
[----:B------:R-:W-:-:S04]  /*0180*/  VIMNMX R8, PT, PT, R6, R7, !PT ;  /* 0x0000000706087248 */ /* 0x000fc80007fe0100 */
[----:B------:R-:W-:Y:S02]  /*0190*/  ISETP.GE.AND P1, PT, R8, UR10, PT ;  /* 0x0000000a08007c0c */ /* 0x000fe4000bf26270 */
[----:B0-----:R-:W-:-:S04]  /*01a0*/  @!P0 LEA R5, R5, R4, 0x18 ;  /* 0x0000000405058211 */ /* 0x001fc800078ec0ff */
[----:B------:R-:W-:Y:S01]  /*01b0*/  @!P0 LEA R5, R0, R5, 0x3 ;  /* 0x0000000500058211 */ /* 0x000fe200078e18ff */
[----:B------:R-:W-:-:S04]  /*01c0*/  IMAD R0, R9, UR9, RZ ;  /* 0x0000000909007c24 */ /* 0x000fc8000f8e02ff */
[----:B--2---:R0:W-:Y:S01]  /*01d0*/  @!P0 STS.64 [R5], R2 ;  /* 0x0000000205008388 */ /* 0x0041e20000000a00 */
[----:B------:R-:W-:Y:S06]  /*01e0*/  BAR.SYNC.DEFER_BLOCKING 0x0 ;  /* 0x0000000000007b1d */ /* 0x000fec0000010000 */
[----:B------:R-:W-:Y:S05]  /*01f0*/  @P1 EXIT ;  /* 0x000000000000194d */ /* 0x000fea0003800000 */
[----:B------:R-:W1:Y:S01]  /*0200*/  S2UR UR5, SR_CgaCtaId ;  /* 0x00000000000579c3 */ /* 0x000e620000008800 */
[----:B------:R-:W-:Y:S01]  /*0210*/  UMOV UR4, 0x400 ;  /* 0x0000040000047882 */ /* 0x000fe20000000000 */
[----:B------:R-:W-:Y:S01]  /*0220*/  IADD3 R0, PT, PT, R0, R10, RZ ;  /* 0x0000000a00007210 */ /* 0x000fe20007ffe0ff */
[----:B------:R-:W-:-:S05]  /*0230*/  IMAD R7, R6, UR10, R7 ;  /* 0x0000000a06077c24 */ /* 0x000fca000f8e0207 */
[----:B0-----:R-:W0:Y:S01]  /*0240*/  LDC.64 R4, c[0x0][0x380] ;  /* 0x0000e000ff047b82 */ /* 0x001e220000000a00 */
[----:B-1----:R-:W-:-:S06]  /*0250*/  ULEA UR4, UR5, UR4, 0x18 ;  /* 0x0000000405047291 */ /* 0x002fcc000f8ec0ff */
[----:B------:R-:W-:Y:S01]  /*0260*/  LEA R0, R0, UR4, 0x3 ;  /* 0x0000000400007c11 */ /* 0x000fe2000f8e18ff */
[----:B0-----:R-:W-:-:S04]  /*0270*/  IMAD.WIDE R4, R7, 0x8, R4 ;  /* 0x0000000807047825 */ /* 0x001fc800078e0204 */
[----:B------:R-:W0:Y:S04]  /*0280*/  LDS.64 R2, [R0] ;  /* 0x0000000000027984 */ /* 0x000e280000000a00 */
[----:B0-----:R-:W-:Y:S01]  /*0290*/  STG.E.64 desc[UR6][R4.64], R2 ;  /* 0x0000000204007986 */ /* 0x001fe2000c101b06 */
[----:B------:R-:W-:Y:S05]  /*02a0*/  EXIT ;  /* 0x000000000000794d */ /* 0x000fea0003800000 */
.L_x_6:
        /* <DEDUP_REMOVED lines=13> */
.L_x_9:


//--------------------- .nv.shared._Z12vectorReducePdPKdi --------------------------
	.section	.nv.shared._Z12vectorReducePdPKdi,"aw",@nobits
	.sectionflags	@""
	.align	16
	.zero		1024


//--------------------- .nv.shared.reserved.0     --------------------------
	.section	.nv.shared.reserved.0,"aw",@nobits
	.weak		__nv_reservedSMEM_offset_0_alias
	.size		__nv_reservedSMEM_offset_0_alias, 0, 64
	.other		__nv_reservedSMEM_offset_0_alias,@"STO_CUDA_RESERVED_SHARED STV_DEFAULT"
__nv_reservedSMEM_offset_0_alias:
	.zero		0
	.zero		64


//--------------------- .nv.shared._Z10scalarProdPdPKdS1_i --------------------------
	.section	.nv.shared._Z10scalarProdPdPKdS1_i,"aw",@nobits
	.sectionflags	@""
	.align	16
	.zero		1024


//--------------------- .nv.shared._Z15transposeMatrixPdS_i --------------------------
	.section	.nv.shared._Z15transposeMatrixPdS_i,"aw",@nobits
	.sectionflags	@""
	.align	16
	.zero		1024


//--------------------- .nv.constant0._Z12vectorReducePdPKdi --------------------------
	.section	.nv.constant0._Z12vectorReducePdPKdi,"a",@progbits
	.sectionflags	@""
	.align	4
.nv.constant0._Z12vectorReducePdPKdi:
	.zero		916


//--------------------- .nv.constant0._Z10scalarProdPdPKdS1_i --------------------------
	.section	.nv.constant0._Z10scalarProdPdPKdS1_i,"a",@progbits
	.sectionflags	@""
	.align	4
.nv.constant0._Z10scalarProdPdPKdS1_i:
	.zero		924


//--------------------- .nv.constant0._Z15transposeMatrixPdS_i --------------------------
	.section	.nv.constant0._Z15transposeMatrixPdS_i,"a",@progbits
	.sectionflags	@""
	.align	4
.nv.constant0._Z15transposeMatrixPdS_i:
	.zero		916


//--------------------- SYMBOLS --------------------------

	.type		.nv.reservedSmem.offset0,@object
	.size		.nv.reservedSmem.offset0,0x4
	.type		.nv.reservedSmem.cap,@object
	.size		.nv.reservedSmem.cap,0x4
